//
// Generated by NVIDIA NVVM Compiler
//
// Compiler Build ID: CL-36424714
// Cuda compilation tools, release 13.0, V13.0.88
// Based on NVVM 20.0.0
//

.version 9.0
.target sm_100
.address_size 64

	// .globl	_Z13convolution2DPfS_S_iii
// _ZZ13convolution2DPfS_S_iiiE4tile has been demoted

.visible .entry _Z13convolution2DPfS_S_iii(
	.param .u64 .ptr .align 1 _Z13convolution2DPfS_S_iii_param_0,
	.param .u64 .ptr .align 1 _Z13convolution2DPfS_S_iii_param_1,
	.param .u64 .ptr .align 1 _Z13convolution2DPfS_S_iii_param_2,
	.param .u32 _Z13convolution2DPfS_S_iii_param_3,
	.param .u32 _Z13convolution2DPfS_S_iii_param_4,
	.param .u32 _Z13convolution2DPfS_S_iii_param_5
)
{
	.reg .pred 	%p<53>;
	.reg .b32 	%r<112>;
	.reg .b32 	%f<126>;
	.reg .b64 	%rd<48>;
	// demoted variable
	.shared .align 4 .b8 _ZZ13convolution2DPfS_S_iiiE4tile[1024];
	ld.param.u64 	%rd10, [_Z13convolution2DPfS_S_iii_param_0];
	ld.param.u64 	%rd11, [_Z13convolution2DPfS_S_iii_param_1];
	ld.param.u32 	%r46, [_Z13convolution2DPfS_S_iii_param_3];
	ld.param.u32 	%r47, [_Z13convolution2DPfS_S_iii_param_4];
	ld.param.u32 	%r48, [_Z13convolution2DPfS_S_iii_param_5];
	cvta.to.global.u64 	%rd1, %rd11;
	cvta.to.global.u64 	%rd2, %rd10;
	mov.u32 	%r1, %tid.x;
	mov.u32 	%r2, %tid.y;
	mov.u32 	%r3, %ctaid.y;
	shr.u32 	%r49, %r48, 31;
	add.s32 	%r50, %r48, %r49;
	shr.s32 	%r4, %r50, 1;
	neg.s32 	%r5, %r4;
	setp.lt.s32 	%p5, %r48, -1;
	@%p5 bra 	$L__BB0_29;
	mov.u32 	%r51, %ntid.y;
	mad.lo.s32 	%r6, %r3, %r51, %r2;
	mov.u32 	%r52, %ntid.x;
	mad.lo.s32 	%r7, %r3, %r52, %r1;
	abs.s32 	%r8, %r4;
	add.s32 	%r9, %r4, %r8;
	sub.s32 	%r10, %r7, %r4;
	setp.gt.s32 	%p6, %r10, -1;
	setp.lt.s32 	%p7, %r10, %r46;
	and.pred  	%p1, %p6, %p7;
	sub.s32 	%r11, %r1, %r4;
	sub.s32 	%r12, 1, %r4;
	add.s32 	%r53, %r7, %r12;
	setp.gt.s32 	%p8, %r53, -1;
	setp.lt.s32 	%p9, %r53, %r46;
	and.pred  	%p2, %p8, %p9;
	sub.s32 	%r13, 2, %r4;
	add.s32 	%r54, %r53, 1;
	setp.gt.s32 	%p10, %r54, -1;
	setp.lt.s32 	%p11, %r54, %r46;
	and.pred  	%p3, %p10, %p11;
	sub.s32 	%r14, 3, %r4;
	shl.b32 	%r60, %r11, 2;
	cvt.s64.s32 	%rd14, %r5;
	cvt.u64.u32 	%rd15, %r7;
	add.s64 	%rd17, %rd15, %rd14;
	mov.u32 	%r103, %r5;
$L__BB0_2:
	and.b32  	%r55, %r9, 3;
	setp.eq.s32 	%p12, %r55, 3;
	add.s32 	%r56, %r6, %r103;
	setp.gt.s32 	%p13, %r56, -1;
	setp.lt.s32 	%p14, %r56, %r47;
	and.pred  	%p4, %p13, %p14;
	add.s32 	%r57, %r103, %r2;
	shl.b32 	%r58, %r57, 6;
	mov.u32 	%r59, _ZZ13convolution2DPfS_S_iiiE4tile;
	add.s32 	%r16, %r59, %r58;
	mul.lo.s32 	%r17, %r56, %r46;
	mov.u32 	%r104, %r5;
	@%p12 bra 	$L__BB0_14;
	and.pred  	%p15, %p4, %p1;
	add.s32 	%r18, %r16, %r60;
	@%p15 bra 	$L__BB0_5;
	mov.b32 	%r61, 0;
	st.shared.u32 	[%r18], %r61;
	bra.uni 	$L__BB0_6;
$L__BB0_5:
	add.s32 	%r62, %r10, %r17;
	mul.wide.s32 	%rd12, %r62, 4;
	add.s64 	%rd13, %rd2, %rd12;
	ld.global.f32 	%f17, [%rd13];
	st.shared.f32 	[%r18], %f17;
$L__BB0_6:
	setp.eq.s32 	%p16, %r55, 0;
	mov.u32 	%r104, %r12;
	@%p16 bra 	$L__BB0_14;
	and.pred  	%p17, %p4, %p2;
	cvt.s64.s32 	%rd16, %r17;
	add.s64 	%rd18, %rd17, %rd16;
	shl.b64 	%rd19, %rd18, 2;
	add.s64 	%rd3, %rd2, %rd19;
	@%p17 bra 	$L__BB0_9;
	mov.b32 	%r64, 0;
	st.shared.u32 	[%r18+4], %r64;
	bra.uni 	$L__BB0_10;
$L__BB0_9:
	ld.global.f32 	%f18, [%rd3+4];
	st.shared.f32 	[%r18+4], %f18;
$L__BB0_10:
	setp.eq.s32 	%p18, %r55, 1;
	mov.u32 	%r104, %r13;
	@%p18 bra 	$L__BB0_14;
	and.pred  	%p19, %p4, %p3;
	@%p19 bra 	$L__BB0_13;
	mov.b32 	%r66, 0;
	st.shared.u32 	[%r18+8], %r66;
	mov.u32 	%r104, %r14;
	bra.uni 	$L__BB0_14;
$L__BB0_13:
	ld.global.f32 	%f19, [%rd3+8];
	st.shared.f32 	[%r18+8], %f19;
	mov.u32 	%r104, %r14;
$L__BB0_14:
	setp.lt.u32 	%p20, %r9, 3;
	@%p20 bra 	$L__BB0_28;
$L__BB0_15:
	add.s32 	%r21, %r7, %r104;
	setp.gt.s32 	%p21, %r21, -1;
	setp.lt.s32 	%p22, %r21, %r46;
	and.pred  	%p23, %p21, %p22;
	and.pred  	%p25, %p4, %p23;
	add.s32 	%r67, %r21, %r17;
	mul.wide.s32 	%rd20, %r67, 4;
	add.s64 	%rd4, %rd2, %rd20;
	add.s32 	%r68, %r104, %r1;
	shl.b32 	%r69, %r68, 2;
	add.s32 	%r22, %r16, %r69;
	not.pred 	%p26, %p25;
	@%p26 bra 	$L__BB0_17;
	ld.global.f32 	%f20, [%rd4];
	st.shared.f32 	[%r22], %f20;
	bra.uni 	$L__BB0_18;
$L__BB0_17:
	mov.b32 	%r70, 0;
	st.shared.u32 	[%r22], %r70;
$L__BB0_18:
	add.s32 	%r71, %r21, 1;
	setp.gt.s32 	%p27, %r71, -1;
	setp.lt.s32 	%p28, %r71, %r46;
	and.pred  	%p29, %p27, %p28;
	and.pred  	%p30, %p4, %p29;
	@%p30 bra 	$L__BB0_20;
	mov.b32 	%r72, 0;
	st.shared.u32 	[%r22+4], %r72;
	bra.uni 	$L__BB0_21;
$L__BB0_20:
	ld.global.f32 	%f21, [%rd4+4];
	st.shared.f32 	[%r22+4], %f21;
$L__BB0_21:
	add.s32 	%r73, %r21, 2;
	setp.gt.s32 	%p31, %r73, -1;
	setp.lt.s32 	%p32, %r73, %r46;
	and.pred  	%p33, %p31, %p32;
	and.pred  	%p34, %p4, %p33;
	@%p34 bra 	$L__BB0_23;
	mov.b32 	%r74, 0;
	st.shared.u32 	[%r22+8], %r74;
	bra.uni 	$L__BB0_24;
$L__BB0_23:
	ld.global.f32 	%f22, [%rd4+8];
	st.shared.f32 	[%r22+8], %f22;
$L__BB0_24:
	add.s32 	%r75, %r21, 3;
	setp.gt.s32 	%p35, %r75, -1;
	setp.lt.s32 	%p36, %r75, %r46;
	and.pred  	%p37, %p35, %p36;
	and.pred  	%p38, %p4, %p37;
	@%p38 bra 	$L__BB0_26;
	mov.b32 	%r76, 0;
	st.shared.u32 	[%r22+12], %r76;
	bra.uni 	$L__BB0_27;
$L__BB0_26:
	ld.global.f32 	%f23, [%rd4+12];
	st.shared.f32 	[%r22+12], %f23;
$L__BB0_27:
	add.s32 	%r23, %r104, 4;
	add.s32 	%r77, %r104, 3;
	setp.ne.s32 	%p39, %r77, %r8;
	mov.u32 	%r104, %r23;
	@%p39 bra 	$L__BB0_15;
$L__BB0_28:
	add.s32 	%r24, %r103, 1;
	setp.ne.s32 	%p40, %r103, %r8;
	mov.u32 	%r103, %r24;
	@%p40 bra 	$L__BB0_2;
$L__BB0_29:
	bar.sync 	0;
	setp.lt.s32 	%p41, %r48, 1;
	mov.f32 	%f124, 0f00000000;
	@%p41 bra 	$L__BB0_45;
	shl.b32 	%r79, %r2, 6;
	mov.u32 	%r80, _ZZ13convolution2DPfS_S_iiiE4tile;
	add.s32 	%r25, %r80, %r79;
	and.b32  	%r26, %r48, 15;
	and.b32  	%r27, %r48, 7;
	and.b32  	%r28, %r48, 2147483632;
	and.b32  	%r29, %r48, 3;
	neg.s32 	%r30, %r28;
	shl.b32 	%r81, %r1, 2;
	add.s32 	%r82, %r79, %r81;
	add.s32 	%r83, %r82, %r80;
	add.s32 	%r31, %r83, 124;
	mov.f32 	%f124, 0f00000000;
	mov.b32 	%r106, 0;
$L__BB0_31:
	setp.lt.u32 	%p42, %r48, 16;
	mul.lo.s32 	%r33, %r106, %r48;
	mov.b32 	%r110, 0;
	@%p42 bra 	$L__BB0_34;
	mul.wide.u32 	%rd21, %r33, 4;
	add.s64 	%rd22, %rd1, %rd21;
	add.s64 	%rd47, %rd22, 32;
	mov.u32 	%r107, %r31;
	mov.u32 	%r108, %r30;
$L__BB0_33:
	.pragma "nounroll";
	ld.shared.f32 	%f27, [%r107+-60];
	ld.global.f32 	%f28, [%rd47+-32];
	fma.rn.f32 	%f29, %f27, %f28, %f124;
	ld.shared.f32 	%f30, [%r107+-56];
	ld.global.f32 	%f31, [%rd47+-28];
	fma.rn.f32 	%f32, %f30, %f31, %f29;
	ld.shared.f32 	%f33, [%r107+-52];
	ld.global.f32 	%f34, [%rd47+-24];
	fma.rn.f32 	%f35, %f33, %f34, %f32;
	ld.shared.f32 	%f36, [%r107+-48];
	ld.global.f32 	%f37, [%rd47+-20];
	fma.rn.f32 	%f38, %f36, %f37, %f35;
	ld.shared.f32 	%f39, [%r107+-44];
	ld.global.f32 	%f40, [%rd47+-16];
	fma.rn.f32 	%f41, %f39, %f40, %f38;
	ld.shared.f32 	%f42, [%r107+-40];
	ld.global.f32 	%f43, [%rd47+-12];
	fma.rn.f32 	%f44, %f42, %f43, %f41;
	ld.shared.f32 	%f45, [%r107+-36];
	ld.global.f32 	%f46, [%rd47+-8];
	fma.rn.f32 	%f47, %f45, %f46, %f44;
	ld.shared.f32 	%f48, [%r107+-32];
	ld.global.f32 	%f49, [%rd47+-4];
	fma.rn.f32 	%f50, %f48, %f49, %f47;
	ld.shared.f32 	%f51, [%r107+-28];
	ld.global.f32 	%f52, [%rd47];
	fma.rn.f32 	%f53, %f51, %f52, %f50;
	ld.shared.f32 	%f54, [%r107+-24];
	ld.global.f32 	%f55, [%rd47+4];
	fma.rn.f32 	%f56, %f54, %f55, %f53;
	ld.shared.f32 	%f57, [%r107+-20];
	ld.global.f32 	%f58, [%rd47+8];
	fma.rn.f32 	%f59, %f57, %f58, %f56;
	ld.shared.f32 	%f60, [%r107+-16];
	ld.global.f32 	%f61, [%rd47+12];
	fma.rn.f32 	%f62, %f60, %f61, %f59;
	ld.shared.f32 	%f63, [%r107+-12];
	ld.global.f32 	%f64, [%rd47+16];
	fma.rn.f32 	%f65, %f63, %f64, %f62;
	ld.shared.f32 	%f66, [%r107+-8];
	ld.global.f32 	%f67, [%rd47+20];
	fma.rn.f32 	%f68, %f66, %f67, %f65;
	ld.shared.f32 	%f69, [%r107+-4];
	ld.global.f32 	%f70, [%rd47+24];
	fma.rn.f32 	%f71, %f69, %f70, %f68;
	ld.shared.f32 	%f72, [%r107];
	ld.global.f32 	%f73, [%rd47+28];
	fma.rn.f32 	%f124, %f72, %f73, %f71;
	add.s32 	%r108, %r108, 16;
	add.s32 	%r107, %r107, 64;
	add.s64 	%rd47, %rd47, 64;
	setp.ne.s32 	%p43, %r108, 0;
	mov.u32 	%r110, %r28;
	@%p43 bra 	$L__BB0_33;
$L__BB0_34:
	setp.eq.s32 	%p44, %r26, 0;
	@%p44 bra 	$L__BB0_44;
	add.s32 	%r85, %r26, -1;
	setp.lt.u32 	%p45, %r85, 7;
	@%p45 bra 	$L__BB0_37;
	add.s32 	%r86, %r110, %r1;
	shl.b32 	%r87, %r86, 2;
	add.s32 	%r88, %r25, %r87;
	ld.shared.f32 	%f75, [%r88+64];
	add.s32 	%r89, %r110, %r33;
	mul.wide.u32 	%rd23, %r89, 4;
	add.s64 	%rd24, %rd1, %rd23;
	ld.global.f32 	%f76, [%rd24];
	fma.rn.f32 	%f77, %f75, %f76, %f124;
	ld.shared.f32 	%f78, [%r88+68];
	cvt.u64.u32 	%rd25, %r33;
	cvt.u64.u32 	%rd26, %r110;
	add.s64 	%rd27, %rd26, %rd25;
	shl.b64 	%rd28, %rd27, 2;
	add.s64 	%rd29, %rd1, %rd28;
	ld.global.f32 	%f79, [%rd29+4];
	fma.rn.f32 	%f80, %f78, %f79, %f77;
	ld.shared.f32 	%f81, [%r88+72];
	ld.global.f32 	%f82, [%rd29+8];
	fma.rn.f32 	%f83, %f81, %f82, %f80;
	ld.shared.f32 	%f84, [%r88+76];
	ld.global.f32 	%f85, [%rd29+12];
	fma.rn.f32 	%f86, %f84, %f85, %f83;
	ld.shared.f32 	%f87, [%r88+80];
	ld.global.f32 	%f88, [%rd29+16];
	fma.rn.f32 	%f89, %f87, %f88, %f86;
	ld.shared.f32 	%f90, [%r88+84];
	ld.global.f32 	%f91, [%rd29+20];
	fma.rn.f32 	%f92, %f90, %f91, %f89;
	ld.shared.f32 	%f93, [%r88+88];
	ld.global.f32 	%f94, [%rd29+24];
	fma.rn.f32 	%f95, %f93, %f94, %f92;
	ld.shared.f32 	%f96, [%r88+92];
	ld.global.f32 	%f97, [%rd29+28];
	fma.rn.f32 	%f124, %f96, %f97, %f95;
	add.s32 	%r110, %r110, 8;
$L__BB0_37:
	setp.eq.s32 	%p46, %r27, 0;
	@%p46 bra 	$L__BB0_44;
	add.s32 	%r90, %r27, -1;
	setp.lt.u32 	%p47, %r90, 3;
	@%p47 bra 	$L__BB0_40;
	add.s32 	%r91, %r110, %r1;
	shl.b32 	%r92, %r91, 2;
	add.s32 	%r93, %r25, %r92;
	ld.shared.f32 	%f99, [%r93+64];
	add.s32 	%r94, %r110, %r33;
	mul.wide.u32 	%rd30, %r94, 4;
	add.s64 	%rd31, %rd1, %rd30;
	ld.global.f32 	%f100, [%rd31];
	fma.rn.f32 	%f101, %f99, %f100, %f124;
	ld.shared.f32 	%f102, [%r93+68];
	cvt.u64.u32 	%rd32, %r33;
	cvt.u64.u32 	%rd33, %r110;
	add.s64 	%rd34, %rd33, %rd32;
	shl.b64 	%rd35, %rd34, 2;
	add.s64 	%rd36, %rd1, %rd35;
	ld.global.f32 	%f103, [%rd36+4];
	fma.rn.f32 	%f104, %f102, %f103, %f101;
	ld.shared.f32 	%f105, [%r93+72];
	ld.global.f32 	%f106, [%rd36+8];
	fma.rn.f32 	%f107, %f105, %f106, %f104;
	ld.shared.f32 	%f108, [%r93+76];
	ld.global.f32 	%f109, [%rd36+12];
	fma.rn.f32 	%f124, %f108, %f109, %f107;
	add.s32 	%r110, %r110, 4;
$L__BB0_40:
	setp.eq.s32 	%p48, %r29, 0;
	@%p48 bra 	$L__BB0_44;
	setp.eq.s32 	%p49, %r29, 1;
	add.s32 	%r95, %r110, %r1;
	shl.b32 	%r96, %r95, 2;
	add.s32 	%r43, %r25, %r96;
	ld.shared.f32 	%f110, [%r43+64];
	add.s32 	%r97, %r110, %r33;
	mul.wide.u32 	%rd37, %r97, 4;
	add.s64 	%rd38, %rd1, %rd37;
	ld.global.f32 	%f111, [%rd38];
	fma.rn.f32 	%f124, %f110, %f111, %f124;
	@%p49 bra 	$L__BB0_44;
	setp.eq.s32 	%p50, %r29, 2;
	ld.shared.f32 	%f112, [%r43+68];
	cvt.u64.u32 	%rd39, %r33;
	cvt.u64.u32 	%rd40, %r110;
	add.s64 	%rd41, %rd40, %rd39;
	shl.b64 	%rd42, %rd41, 2;
	add.s64 	%rd8, %rd1, %rd42;
	ld.global.f32 	%f113, [%rd8+4];
	fma.rn.f32 	%f124, %f112, %f113, %f124;
	@%p50 bra 	$L__BB0_44;
	ld.shared.f32 	%f114, [%r43+72];
	ld.global.f32 	%f115, [%rd8+8];
	fma.rn.f32 	%f124, %f114, %f115, %f124;
$L__BB0_44:
	add.s32 	%r106, %r106, 1;
	setp.ne.s32 	%p51, %r106, %r48;
	@%p51 bra 	$L__BB0_31;
$L__BB0_45:
	mov.u32 	%r98, %ntid.y;
	mad.lo.s32 	%r99, %r3, %r98, %r2;
	mov.u32 	%r100, %ntid.x;
	mad.lo.s32 	%r101, %r3, %r100, %r1;
	mad.lo.s32 	%r45, %r46, %r99, %r101;
	mul.lo.s32 	%r102, %r47, %r46;
	setp.ge.s32 	%p52, %r45, %r102;
	@%p52 bra 	$L__BB0_47;
	ld.param.u64 	%rd46, [_Z13convolution2DPfS_S_iii_param_2];
	cvta.to.global.u64 	%rd43, %rd46;
	mul.wide.s32 	%rd44, %r45, 4;
	add.s64 	%rd45, %rd43, %rd44;
	st.global.f32 	[%rd45], %f124;
$L__BB0_47:
	ret;

}


// ===== COMPILED SASS (sm_100) =====

	.target	sm_100

	.elftype	@"ET_EXEC"


//--------------------- .note.nv.tkinfo           --------------------------
	.section	.note.nv.tkinfo,"",@"SHT_NOTE"
	.sectionflags	@"SHF_NOTE_NV_TKINFO"
	.tkinfo
        /*0018*/ 	.word	0x00000002
        /*0030*/ 	.string	""
        /*0030*/ 	.string	"ptxas"
        /*0030*/ 	.string	"Cuda compilation tools, release 13.0, V13.0.88"
        /*0030*/ 	.string	"Build cuda_13.0.r13.0/compiler.36424714_0"
        /*0030*/ 	.string	"-arch sm_100 -m 64 "



//--------------------- .note.nv.cuinfo           --------------------------
	.section	.note.nv.cuinfo,"",@"SHT_NOTE"
	.sectionflags	@"SHF_NOTE_NV_CUINFO"
        /*0018*/ 	.short	0x0002
        /*001a*/ 	.short	0x0064
        /*001c*/ 	.short	0x0082
	.zero		2


//--------------------- .nv.info                  --------------------------
	.section	.nv.info,"",@"SHT_CUDA_INFO"
	.align	4


	//----- nvinfo : EIATTR_REGCOUNT
	.align		4
        /*0000*/ 	.byte	0x04, 0x2f
        /*0002*/ 	.short	(.L_1 - .L_0)
	.align		4
.L_0:
        /*0004*/ 	.word	index@(_Z13convolution2DPfS_S_iii)
        /*0008*/ 	.word	0x00000020


	//----- nvinfo : EIATTR_FRAME_SIZE
	.align		4
.L_1:
        /*000c*/ 	.byte	0x04, 0x11
        /*000e*/ 	.short	(.L_3 - .L_2)
	.align		4
.L_2:
        /*0010*/ 	.word	index@(_Z13convolution2DPfS_S_iii)
        /*0014*/ 	.word	0x00000000


	//----- nvinfo : EIATTR_MIN_STACK_SIZE
	.align		4
.L_3:
        /*0018*/ 	.byte	0x04, 0x12
        /*001a*/ 	.short	(.L_5 - .L_4)
	.align		4
.L_4:
        /*001c*/ 	.word	index@(_Z13convolution2DPfS_S_iii)
        /*0020*/ 	.word	0x00000000
.L_5:


//--------------------- .nv.compat                --------------------------
	.section	.nv.compat,"",@"SHT_CUDA_COMPAT_INFO"
	.align	4
        /*0000*/ 	.byte	0x02, 0x09, 0x00, 0x00, 0x02, 0x02, 0x01, 0x00, 0x02, 0x05, 0x05, 0x00, 0x03, 0x07, 0x01, 0x01
        /*0010*/ 	.byte	0x02, 0x03, 0x00, 0x00, 0x02, 0x06, 0x01, 0x00, 0x04, 0x0b, 0x08, 0x00, 0x09, 0x00, 0x00, 0x00
        /*0020*/ 	.byte	0x00, 0x00, 0x00, 0x00


//--------------------- .nv.info._Z13convolution2DPfS_S_iii --------------------------
	.section	.nv.info._Z13convolution2DPfS_S_iii,"",@"SHT_CUDA_INFO"
	.sectionflags	@""
	.align	4


	//----- nvinfo : EIATTR_CUDA_API_VERSION
	.align		4
        /*0000*/ 	.byte	0x04, 0x37
        /*0002*/ 	.short	(.L_7 - .L_6)
.L_6:
        /*0004*/ 	.word	0x00000082


	//----- nvinfo : EIATTR_KPARAM_INFO
	.align		4
.L_7:
        /*0008*/ 	.byte	0x04, 0x17
        /*000a*/ 	.short	(.L_9 - .L_8)
.L_8:
        /*000c*/ 	.word	0x00000000
        /*0010*/ 	.short	0x0005
        /*0012*/ 	.short	0x0020
        /*0014*/ 	.byte	0x00, 0xf0, 0x11, 0x00


	//----- nvinfo : EIATTR_KPARAM_INFO
	.align		4
.L_9:
        /*0018*/ 	.byte	0x04, 0x17
        /*001a*/ 	.short	(.L_11 - .L_10)
.L_10:
        /*001c*/ 	.word	0x00000000
        /*0020*/ 	.short	0x0004
        /*0022*/ 	.short	0x001c
        /*0024*/ 	.byte	0x00, 0xf0, 0x11, 0x00


	//----- nvinfo : EIATTR_KPARAM_INFO
	.align		4
.L_11:
        /*0028*/ 	.byte	0x04, 0x17
        /*002a*/ 	.short	(.L_13 - .L_12)
.L_12:
        /*002c*/ 	.word	0x00000000
        /*0030*/ 	.short	0x0003
        /*0032*/ 	.short	0x0018
        /*0034*/ 	.byte	0x00, 0xf0, 0x11, 0x00


	//----- nvinfo : EIATTR_KPARAM_INFO
	.align		4
.L_13:
        /*0038*/ 	.byte	0x04, 0x17
        /*003a*/ 	.short	(.L_15 - .L_14)
.L_14:
        /*003c*/ 	.word	0x00000000
        /*0040*/ 	.short	0x0002
        /*0042*/ 	.short	0x0010
        /*0044*/ 	.byte	0x00, 0xf5, 0x21, 0x00


	//----- nvinfo : EIATTR_KPARAM_INFO
	.align		4
.L_15:
        /*0048*/ 	.byte	0x04, 0x17
        /*004a*/ 	.short	(.L_17 - .L_16)
.L_16:
        /*004c*/ 	.word	0x00000000
        /*0050*/ 	.short	0x0001
        /*0052*/ 	.short	0x0008
        /*0054*/ 	.byte	0x00, 0xf5, 0x21, 0x00


	//----- nvinfo : EIATTR_KPARAM_INFO
	.align		4
.L_17:
        /*0058*/ 	.byte	0x04, 0x17
        /*005a*/ 	.short	(.L_19 - .L_18)
.L_18:
        /*005c*/ 	.word	0x00000000
        /*0060*/ 	.short	0x0000
        /*0062*/ 	.short	0x0000
        /*0064*/ 	.byte	0x00, 0xf5, 0x21, 0x00


	//----- nvinfo : EIATTR_SPARSE_MMA_MASK
	.align		4
.L_19:
        /*0068*/ 	.byte	0x03, 0x50
        /*006a*/ 	.short	0x0000


	//----- nvinfo : EIATTR_MAXREG_COUNT
	.align		4
        /*006c*/ 	.byte	0x03, 0x1b
        /*006e*/ 	.short	0x00ff


	//----- nvinfo : EIATTR_NUM_BARRIERS
	.align		4
        /*0070*/ 	.byte	0x02, 0x4c
        /*0072*/ 	.byte	0x01
	.zero		1


	//----- nvinfo : EIATTR_MERCURY_ISA_VERSION
	.align		4
        /*0074*/ 	.byte	0x03, 0x5f
        /*0076*/ 	.short	0x0101


	//----- nvinfo : EIATTR_VRC_CTA_INIT_COUNT
	.align		4
        /*0078*/ 	.byte	0x02, 0x4a
	.zero		1
	.zero		1


	//----- nvinfo : EIATTR_EXIT_INSTR_OFFSETS
	.align		4
        /*007c*/ 	.byte	0x04, 0x1c
        /*007e*/ 	.short	(.L_21 - .L_20)


	//   ....[0]....
.L_20:
        /*0080*/ 	.word	0x00001410


	//   ....[1]....
        /*0084*/ 	.word	0x00001450


	//----- nvinfo : EIATTR_CRS_STACK_SIZE
	.align		4
.L_21:
        /*0088*/ 	.byte	0x04, 0x1e
        /*008a*/ 	.short	(.L_23 - .L_22)
.L_22:
        /*008c*/ 	.word	0x00000000


	//----- nvinfo : EIATTR_CBANK_PARAM_SIZE
	.align		4
.L_23:
        /*0090*/ 	.byte	0x03, 0x19
        /*0092*/ 	.short	0x0024


	//----- nvinfo : EIATTR_PARAM_CBANK
	.align		4
        /*0094*/ 	.byte	0x04, 0x0a
        /*0096*/ 	.short	(.L_25 - .L_24)
	.align		4
.L_24:
        /*0098*/ 	.word	index@(.nv.constant0._Z13convolution2DPfS_S_iii)
        /*009c*/ 	.short	0x0380
        /*009e*/ 	.short	0x0024


	//----- nvinfo : EIATTR_SW_WAR
	.align		4
.L_25:
        /*00a0*/ 	.byte	0x04, 0x36
        /*00a2*/ 	.short	(.L_27 - .L_26)
.L_26:
        /*00a4*/ 	.word	0x00000008
.L_27:


//--------------------- .nv.callgraph             --------------------------
	.section	.nv.callgraph,"",@"SHT_CUDA_CALLGRAPH"
	.align	4
	.sectionentsize	8
	.align		4
        /*0000*/ 	.word	0x00000000
	.align		4
        /*0004*/ 	.word	0xffffffff
	.align		4
        /*0008*/ 	.word	0x00000000
	.align		4
        /*000c*/ 	.word	0xfffffffe
	.align		4
        /*0010*/ 	.word	0x00000000
	.align		4
        /*0014*/ 	.word	0xfffffffd
	.align		4
        /*0018*/ 	.word	0x00000000
	.align		4
        /*001c*/ 	.word	0xfffffffc


//--------------------- .text._Z13convolution2DPfS_S_iii --------------------------
	.section	.text._Z13convolution2DPfS_S_iii,"ax",@progbits
	.align	128
        .global         _Z13convolution2DPfS_S_iii
        .type           _Z13convolution2DPfS_S_iii,@function
        .size           _Z13convolution2DPfS_S_iii,(.L_x_16 - _Z13convolution2DPfS_S_iii)
        .other          _Z13convolution2DPfS_S_iii,@"STO_CUDA_ENTRY STV_DEFAULT"
_Z13convolution2DPfS_S_iii:
.text._Z13convolution2DPfS_S_iii:
[----:B------:R-:W-:Y:S08]  /*0000*/  LDC R1, c[0x0][0x37c] ;  /* 0x0000df00ff017b82 */ /* 0x000ff00000000800 */
[----:B------:R-:W0:Y:S01]  /*0010*/  LDC R5, c[0x0][0x3a0] ;  /* 0x0000e800ff057b82 */ /* 0x000e220000000800 */
[----:B------:R-:W1:Y:S01]  /*0020*/  S2R R0, SR_TID.X ;  /* 0x0000000000007919 */ /* 0x000e620000002100 */
[----:B------:R-:W2:Y:S01]  /*0030*/  LDCU.64 UR8, c[0x0][0x358] ;  /* 0x00006b00ff0877ac */ /* 0x000ea20008000a00 */
[----:B------:R-:W3:Y:S05]  /*0040*/  S2R R4, SR_TID.Y ;  /* 0x0000000000047919 */ /* 0x000eea0000002200 */
[----:B------:R-:W4:Y:S01]  /*0050*/  S2UR UR10, SR_CTAID.Y ;  /* 0x00000000000a79c3 */ /* 0x000f220000002600 */
[----:B0-----:R-:W-:-:S02]  /*0060*/  ISETP.GE.AND P0, PT, R5, -0x1, PT ;  /* 0xffffffff0500780c */ /* 0x001fc40003f06270 */
[----:B------:R-:W-:-:S11]  /*0070*/  LEA.HI R5, R5, R5, RZ, 0x1 ;  /* 0x0000000505057211 */ /* 0x000fd600078f08ff */
[----:B-1234-:R-:W-:Y:S05]  /*0080*/  @!P0 BRA `(.L_x_0) ;  /* 0x0000000400e88947 */ /* 0x01efea0003800000 */
[----:B------:R-:W0:Y:S01]  /*0090*/  LDC R7, c[0x0][0x364] ;  /* 0x0000d900ff077b82 */ /* 0x000e220000000800 */
[----:B------:R-:W1:Y:S01]  /*00a0*/  LDCU UR4, c[0x0][0x398] ;  /* 0x00007300ff0477ac */ /* 0x000e620008000800 */
[----:B------:R-:W-:-:S04]  /*00b0*/  SHF.R.S32.HI R5, RZ, 0x1, R5 ;  /* 0x00000001ff057819 */ /* 0x000fc80000011405 */
[----:B------:R-:W-:Y:S01]  /*00c0*/  IABS R16, R5 ;  /* 0x0000000500107213 */ /* 0x000fe20000000000 */
[----:B------:R-:W-:Y:S01]  /*00d0*/  IMAD.MOV R9, RZ, RZ, -R5 ;  /* 0x000000ffff097224 */ /* 0x000fe200078e0a05 */
[----:B------:R-:W2:Y:S01]  /*00e0*/  LDC R3, c[0x0][0x360] ;  /* 0x0000d800ff037b82 */ /* 0x000ea20000000800 */
[C---:B------:R-:W-:Y:S02]  /*00f0*/  IADD3 R11, PT, PT, -R5.reuse, R0, RZ ;  /* 0x00000000050b7210 */ /* 0x040fe40007ffe1ff */
[C---:B------:R-:W-:Y:S01]  /*0100*/  IADD3 R13, PT, PT, -R5.reuse, 0x2, RZ ;  /* 0x00000002050d7810 */ /* 0x040fe20007ffe1ff */
[----:B------:R-:W-:Y:S01]  /*0110*/  IMAD.MOV.U32 R15, RZ, RZ, R9 ;  /* 0x000000ffff0f7224 */ /* 0x000fe200078e0009 */
[C---:B------:R-:W-:Y:S01]  /*0120*/  IADD3 R14, PT, PT, -R5.reuse, 0x3, RZ ;  /* 0x00000003050e7810 */ /* 0x040fe20007ffe1ff */
[----:B------:R-:W-:Y:S02]  /*0130*/  IMAD.IADD R16, R5, 0x1, R16 ;  /* 0x0000000105107824 */ /* 0x000fe400078e0210 */
[----:B0-----:R-:W-:-:S02]  /*0140*/  IMAD R10, R7, UR10, R4 ;  /* 0x0000000a070a7c24 */ /* 0x001fc4000f8e0204 */
[----:B--2---:R-:W-:Y:S01]  /*0150*/  IMAD R8, R3, UR10, R0 ;  /* 0x0000000a03087c24 */ /* 0x004fe2000f8e0200 */
[----:B------:R-:W-:-:S03]  /*0160*/  IADD3 R3, PT, PT, -R5, 0x1, RZ ;  /* 0x0000000105037810 */ /* 0x000fc60007ffe1ff */
[C---:B------:R-:W-:Y:S01]  /*0170*/  IMAD.IADD R2, R8.reuse, 0x1, -R5 ;  /* 0x0000000108027824 */ /* 0x040fe200078e0a05 */
[----:B------:R-:W-:Y:S01]  /*0180*/  IADD3 R12, P3, PT, R9, R8, RZ ;  /* 0x00000008090c7210 */ /* 0x000fe20007f7e0ff */
[----:B------:R-:W-:-:S03]  /*0190*/  IMAD.IADD R3, R8, 0x1, R3 ;  /* 0x0000000108037824 */ /* 0x000fc600078e0203 */
[C---:B-1----:R-:W-:Y:S01]  /*01a0*/  ISETP.GE.AND P0, PT, R2.reuse, UR4, PT ;  /* 0x0000000402007c0c */ /* 0x042fe2000bf06270 */
[C---:B------:R-:W-:Y:S01]  /*01b0*/  VIADD R6, R3.reuse, 0x1 ;  /* 0x0000000103067836 */ /* 0x040fe20000000000 */
[C---:B------:R-:W-:Y:S02]  /*01c0*/  ISETP.GE.AND P1, PT, R3.reuse, UR4, PT ;  /* 0x0000000403007c0c */ /* 0x040fe4000bf26270 */
[----:B------:R-:W-:Y:S02]  /*01d0*/  ISETP.GT.AND P0, PT, R2, -0x1, !P0 ;  /* 0xffffffff0200780c */ /* 0x000fe40004704270 */
[C---:B------:R-:W-:Y:S02]  /*01e0*/  ISETP.GE.AND P2, PT, R6.reuse, UR4, PT ;  /* 0x0000000406007c0c */ /* 0x040fe4000bf46270 */
[----:B------:R-:W-:Y:S02]  /*01f0*/  ISETP.GT.AND P1, PT, R3, -0x1, !P1 ;  /* 0xffffffff0300780c */ /* 0x000fe40004f24270 */
[----:B------:R-:W-:-:S02]  /*0200*/  ISETP.GT.AND P2, PT, R6, -0x1, !P2 ;  /* 0xffffffff0600780c */ /* 0x000fc40005744270 */
[----:B------:R-:W-:-:S11]  /*0210*/  LEA.HI.X.SX32 R17, R9, RZ, 0x1, P3 ;  /* 0x000000ff09117211 */ /* 0x000fd600018f0eff */
.L_x_7:
[----:B0-----:R-:W0:Y:S01]  /*0220*/  S2UR UR5, SR_CgaCtaId ;  /* 0x00000000000579c3 */ /* 0x001e220000008800 */
[----:B-1----:R-:W1:Y:S01]  /*0230*/  LDCU.64 UR6, c[0x0][0x398] ;  /* 0x00007300ff0677ac */ /* 0x002e620008000a00 */
[----:B------:R-:W-:Y:S01]  /*0240*/  LOP3.LUT R6, R16, 0x3, RZ, 0xc0, !PT ;  /* 0x0000000310067812 */ /* 0x000fe200078ec0ff */
[----:B------:R-:W-:Y:S01]  /*0250*/  IMAD.IADD R18, R10, 0x1, R15 ;  /* 0x000000010a127824 */ /* 0x000fe200078e020f */
[----:B------:R-:W-:Y:S01]  /*0260*/  IADD3 R20, PT, PT, R4, R15, RZ ;  /* 0x0000000f04147210 */ /* 0x000fe20007ffe0ff */
[----:B---3--:R-:W-:Y:S01]  /*0270*/  UMOV UR4, 0x400 ;  /* 0x0000040000047882 */ /* 0x008fe20000000000 */
[----:B------:R-:W-:Y:S01]  /*0280*/  ISETP.NE.AND P4, PT, R6, 0x3, PT ;  /* 0x000000030600780c */ /* 0x000fe20003f85270 */
[----:B------:R-:W-:Y:S01]  /*0290*/  IMAD.MOV.U32 R19, RZ, RZ, R9 ;  /* 0x000000ffff137224 */ /* 0x000fe200078e0009 */
[----:B--2---:R-:W-:-:S04]  /*02a0*/  IABS R2, R5 ;  /* 0x0000000500027213 */ /* 0x004fc80000000000 */
[C---:B------:R-:W-:Y:S01]  /*02b0*/  ISETP.NE.AND P6, PT, R15.reuse, R2, PT ;  /* 0x000000020f00720c */ /* 0x040fe20003fc5270 */
[----:B------:R-:W-:Y:S01]  /*02c0*/  VIADD R15, R15, 0x1 ;  /* 0x000000010f0f7836 */ /* 0x000fe20000000000 */
[----:B-1----:R-:W-:-:S04]  /*02d0*/  ISETP.GE.AND P3, PT, R18, UR7, PT ;  /* 0x0000000712007c0c */ /* 0x002fc8000bf66270 */
[C---:B------:R-:W-:Y:S01]  /*02e0*/  ISETP.GT.AND P3, PT, R18.reuse, -0x1, !P3 ;  /* 0xffffffff1200780c */ /* 0x040fe20005f64270 */
[----:B0-----:R-:W-:Y:S01]  /*02f0*/  ULEA UR4, UR5, UR4, 0x18 ;  /* 0x0000000405047291 */ /* 0x001fe2000f8ec0ff */
[----:B------:R-:W-:-:S05]  /*0300*/  IMAD R18, R18, UR6, RZ ;  /* 0x0000000612127c24 */ /* 0x000fca000f8e02ff */
[----:B------:R-:W-:Y:S01]  /*0310*/  LEA R20, R20, UR4, 0x6 ;  /* 0x0000000414147c11 */ /* 0x000fe2000f8e30ff */
[----:B------:R-:W-:Y:S06]  /*0320*/  @!P4 BRA `(.L_x_1) ;  /* 0x000000000090c947 */ /* 0x000fec0003800000 */
[----:B------:R-:W-:Y:S01]  /*0330*/  PLOP3.LUT P4, PT, P3, P0, PT, 0x80, 0x8 ;  /* 0x000000000008781c */ /* 0x000fe20001f81070 */
[----:B------:R-:W-:-:S12]  /*0340*/  IMAD.IADD R7, R8, 0x1, -R5 ;  /* 0x0000000108077824 */ /* 0x000fd800078e0a05 */
[----:B------:R-:W0:Y:S01]  /*0350*/  @P4 LDC.64 R2, c[0x0][0x380] ;  /* 0x0000e000ff024b82 */ /* 0x000e220000000a00 */
[----:B------:R-:W-:-:S05]  /*0360*/  @P4 IADD3 R7, PT, PT, R7, R18, RZ ;  /* 0x0000001207074210 */ /* 0x000fca0007ffe0ff */
[----:B0-----:R-:W-:-:S06]  /*0370*/  @P4 IMAD.WIDE R2, R7, 0x4, R2 ;  /* 0x0000000407024825 */ /* 0x001fcc00078e0202 */
[----:B------:R-:W2:Y:S01]  /*0380*/  @P4 LDG.E R2, desc[UR8][R2.64] ;  /* 0x0000000802024981 */ /* 0x000ea2000c1e1900 */
[----:B------:R-:W-:Y:S01]  /*0390*/  IMAD R7, R11, 0x4, R20 ;  /* 0x000000040b077824 */ /* 0x000fe200078e0214 */
[----:B------:R-:W-:-:S04]  /*03a0*/  IADD3 R19, PT, PT, -R5, 0x1, RZ ;  /* 0x0000000105137810 */ /* 0x000fc80007ffe1ff */
[----:B------:R0:W-:Y:S04]  /*03b0*/  @!P4 STS [R7], RZ ;  /* 0x000000ff0700c388 */ /* 0x0001e80000000800 */
[----:B--2---:R0:W-:Y:S01]  /*03c0*/  @P4 STS [R7], R2 ;  /* 0x0000000207004388 */ /* 0x0041e20000000800 */
[----:B------:R-:W-:-:S13]  /*03d0*/  ISETP.NE.AND P4, PT, R6, RZ, PT ;  /* 0x000000ff0600720c */ /* 0x000fda0003f85270 */
[----:B0-----:R-:W-:Y:S05]  /*03e0*/  @!P4 BRA `(.L_x_1) ;  /* 0x000000000060c947 */ /* 0x001fea0003800000 */
[----:B------:R-:W-:Y:S01]  /*03f0*/  PLOP3.LUT P4, PT, P3, P1, PT, 0x80, 0x8 ;  /* 0x000000000008781c */ /* 0x000fe20001f83070 */
[----:B------:R-:W0:Y:S01]  /*0400*/  LDCU.64 UR4, c[0x0][0x380] ;  /* 0x00007000ff0477ac */ /* 0x000e220008000a00 */
[C---:B------:R-:W-:Y:S01]  /*0410*/  IADD3 R3, P5, PT, R18.reuse, R12, RZ ;  /* 0x0000000c12037210 */ /* 0x040fe20007fbe0ff */
[----:B------:R-:W-:Y:S03]  /*0420*/  BSSY.RECONVERGENT B0, `(.L_x_2) ;  /* 0x0000009000007945 */ /* 0x000fe60003800200 */
[----:B------:R-:W-:-:S07]  /*0430*/  LEA.HI.X.SX32 R22, R18, R17, 0x1, P5 ;  /* 0x0000001112167211 */ /* 0x000fce00028f0eff */
[----:B------:R1:W-:Y:S01]  /*0440*/  @!P4 STS [R7+0x4], RZ ;  /* 0x000004ff0700c388 */ /* 0x0003e20000000800 */
[----:B0-----:R-:W-:-:S04]  /*0450*/  LEA R2, P5, R3, UR4, 0x2 ;  /* 0x0000000403027c11 */ /* 0x001fc8000f8a10ff */
[----:B------:R-:W-:Y:S02]  /*0460*/  LEA.HI.X R3, R3, UR5, R22, 0x2, P5 ;  /* 0x0000000503037c11 */ /* 0x000fe4000a8f1416 */
[----:B------:R-:W-:Y:S01]  /*0470*/  ISETP.NE.AND P5, PT, R6, 0x1, PT ;  /* 0x000000010600780c */ /* 0x000fe20003fa5270 */
[----:B-1----:R-:W-:-:S12]  /*0480*/  @!P4 BRA `(.L_x_3) ;  /* 0x000000000008c947 */ /* 0x002fd80003800000 */
[----:B------:R-:W2:Y:S04]  /*0490*/  LDG.E R6, desc[UR8][R2.64+0x4] ;  /* 0x0000040802067981 */ /* 0x000ea8000c1e1900 */
[----:B--2---:R0:W-:Y:S02]  /*04a0*/  STS [R7+0x4], R6 ;  /* 0x0000040607007388 */ /* 0x0041e40000000800 */
.L_x_3:
[----:B------:R-:W-:Y:S05]  /*04b0*/  BSYNC.RECONVERGENT B0 ;  /* 0x0000000000007941 */ /* 0x000fea0003800200 */
.L_x_2:
[----:B------:R-:W-:Y:S01]  /*04c0*/  IMAD.MOV.U32 R19, RZ, RZ, R13 ;  /* 0x000000ffff137224 */ /* 0x000fe200078e000d */
[----:B------:R-:W-:Y:S06]  /*04d0*/  @!P5 BRA `(.L_x_1) ;  /* 0x000000000024d947 */ /* 0x000fec0003800000 */
[----:B------:R-:W-:Y:S01]  /*04e0*/  PLOP3.LUT P4, PT, P3, P2, PT, 0x80, 0x8 ;  /* 0x000000000008781c */ /* 0x000fe20001f85070 */
[----:B------:R-:W-:-:S12]  /*04f0*/  BSSY.RECONVERGENT B0, `(.L_x_1) ;  /* 0x0000007000007945 */ /* 0x000fd80003800200 */
[----:B------:R1:W-:Y:S01]  /*0500*/  @!P4 STS [R7+0x8], RZ ;  /* 0x000008ff0700c388 */ /* 0x0003e20000000800 */
[----:B------:R-:W-:Y:S01]  /*0510*/  @!P4 IMAD.MOV.U32 R19, RZ, RZ, R14 ;  /* 0x000000ffff13c224 */ /* 0x000fe200078e000e */
[----:B------:R-:W-:Y:S06]  /*0520*/  @!P4 BRA `(.L_x_4) ;  /* 0x00000000000cc947 */ /* 0x000fec0003800000 */
[----:B------:R-:W2:Y:S01]  /*0530*/  LDG.E R2, desc[UR8][R2.64+0x8] ;  /* 0x0000080802027981 */ /* 0x000ea2000c1e1900 */
[----:B------:R-:W-:-:S03]  /*0540*/  MOV R19, R14 ;  /* 0x0000000e00137202 */ /* 0x000fc60000000f00 */
[----:B--2---:R2:W-:Y:S04]  /*0550*/  STS [R7+0x8], R2 ;  /* 0x0000080207007388 */ /* 0x0045e80000000800 */
.L_x_4:
[----:B------:R-:W-:Y:S05]  /*0560*/  BSYNC.RECONVERGENT B0 ;  /* 0x0000000000007941 */ /* 0x000fea0003800200 */
.L_x_1:
[----:B--2---:R-:W2:Y:S01]  /*0570*/  LDC.64 R2, c[0x0][0x380] ;  /* 0x0000e000ff027b82 */ /* 0x004ea20000000a00 */
[----:B------:R-:W-:Y:S01]  /*0580*/  ISETP.GE.U32.AND P4, PT, R16, 0x3, PT ;  /* 0x000000031000780c */ /* 0x000fe20003f86070 */
[----:B------:R-:W3:-:S12]  /*0590*/  LDCU UR4, c[0x0][0x398] ;  /* 0x00007300ff0477ac */ /* 0x000ed80008000800 */
[----:B------:R-:W-:Y:S05]  /*05a0*/  @!P4 BRA `(.L_x_5) ;  /* 0x00000000009cc947 */ /* 0x000fea0003800000 */
[----:B------:R-:W-:Y:S01]  /*05b0*/  BSSY.RECONVERGENT B0, `(.L_x_5) ;  /* 0x0000026000007945 */ /* 0x000fe20003800200 */
.L_x_6:
[----:B------:R-:W-:-:S04]  /*05c0*/  IMAD.IADD R25, R8, 0x1, R19 ;  /* 0x0000000108197824 */ /* 0x000fc800078e0213 */
[C---:B01----:R-:W-:Y:S02]  /*05d0*/  VIADD R7, R25.reuse, 0x2 ;  /* 0x0000000219077836 */ /* 0x043fe40000000000 */
[----:B------:R-:W-:-:S03]  /*05e0*/  VIADD R6, R25, 0x1 ;  /* 0x0000000119067836 */ /* 0x000fc60000000000 */
[C---:B---3--:R-:W-:Y:S02]  /*05f0*/  ISETP.GE.AND P5, PT, R7.reuse, UR4, PT ;  /* 0x0000000407007c0c */ /* 0x048fe4000bfa6270 */
[C---:B------:R-:W-:Y:S02]  /*0600*/  ISETP.GE.AND P4, PT, R6.reuse, UR4, PT ;  /* 0x0000000406007c0c */ /* 0x040fe4000bf86270 */
[----:B------:R-:W-:Y:S02]  /*0610*/  ISETP.GT.AND P5, PT, R7, -0x1, !P5 ;  /* 0xffffffff0700780c */ /* 0x000fe40006fa4270 */
[----:B------:R-:W-:Y:S02]  /*0620*/  ISETP.GT.AND P4, PT, R6, -0x1, !P4 ;  /* 0xffffffff0600780c */ /* 0x000fe40006784270 */
[----:B------:R-:W-:Y:S02]  /*0630*/  PLOP3.LUT P5, PT, P3, P5, PT, 0x80, 0x8 ;  /* 0x000000000008781c */ /* 0x000fe40001fab070 */
[----:B------:R-:W-:-:S02]  /*0640*/  PLOP3.LUT P4, PT, P3, P4, PT, 0x80, 0x8 ;  /* 0x000000000008781c */ /* 0x000fc40001f89070 */
[----:B------:R-:W-:-:S05]  /*0650*/  IADD3 R7, PT, PT, R18, R25, RZ ;  /* 0x0000001912077210 */ /* 0x000fca0007ffe0ff */
[----:B--2---:R-:W-:-:S05]  /*0660*/  IMAD.WIDE R6, R7, 0x4, R2 ;  /* 0x0000000407067825 */ /* 0x004fca00078e0202 */
[----:B------:R-:W2:Y:S04]  /*0670*/  @P5 LDG.E R23, desc[UR8][R6.64+0x8] ;  /* 0x0000080806175981 */ /* 0x000ea8000c1e1900 */
[----:B------:R-:W3:Y:S01]  /*0680*/  @P4 LDG.E R22, desc[UR8][R6.64+0x4] ;  /* 0x0000040806164981 */ /* 0x000ee2000c1e1900 */
[----:B------:R-:W-:-:S04]  /*0690*/  IMAD.IADD R21, R0, 0x1, R19 ;  /* 0x0000000100157824 */ /* 0x000fc800078e0213 */
[----:B------:R-:W-:Y:S02]  /*06a0*/  IMAD R24, R21, 0x4, R20 ;  /* 0x0000000415187824 */ /* 0x000fe400078e0214 */
[----:B------:R-:W-:-:S03]  /*06b0*/  VIADD R21, R25, 0x3 ;  /* 0x0000000319157836 */ /* 0x000fc60000000000 */
[----:B------:R-:W-:Y:S04]  /*06c0*/  @!P5 STS [R24+0x8], RZ ;  /* 0x000008ff1800d388 */ /* 0x000fe80000000800 */
[----:B------:R-:W-:Y:S04]  /*06d0*/  @!P4 STS [R24+0x4], RZ ;  /* 0x000004ff1800c388 */ /* 0x000fe80000000800 */
[----:B--2---:R-:W-:Y:S01]  /*06e0*/  @P5 STS [R24+0x8], R23 ;  /* 0x0000081718005388 */ /* 0x004fe20000000800 */
[----:B------:R-:W-:-:S03]  /*06f0*/  ISETP.GE.AND P5, PT, R21, UR4, PT ;  /* 0x0000000415007c0c */ /* 0x000fc6000bfa6270 */
[----:B---3--:R0:W-:Y:S01]  /*0700*/  @P4 STS [R24+0x4], R22 ;  /* 0x0000041618004388 */ /* 0x0081e20000000800 */
[----:B------:R-:W-:Y:S02]  /*0710*/  ISETP.GE.AND P4, PT, R25, UR4, PT ;  /* 0x0000000419007c0c */ /* 0x000fe4000bf86270 */
[----:B------:R-:W-:Y:S02]  /*0720*/  ISETP.GT.AND P5, PT, R21, -0x1, !P5 ;  /* 0xffffffff1500780c */ /* 0x000fe40006fa4270 */
[----:B------:R-:W-:Y:S02]  /*0730*/  ISETP.GT.AND P4, PT, R25, -0x1, !P4 ;  /* 0xffffffff1900780c */ /* 0x000fe40006784270 */
[----:B------:R-:W-:Y:S02]  /*0740*/  PLOP3.LUT P5, PT, P3, P5, PT, 0x80, 0x8 ;  /* 0x000000000008781c */ /* 0x000fe40001fab070 */
[----:B------:R-:W-:-:S11]  /*0750*/  PLOP3.LUT P4, PT, P3, P4, PT, 0x80, 0x8 ;  /* 0x000000000008781c */ /* 0x000fd60001f89070 */
[----:B0-----:R-:W2:Y:S04]  /*0760*/  @P5 LDG.E R22, desc[UR8][R6.64+0xc] ;  /* 0x00000c0806165981 */ /* 0x001ea8000c1e1900 */
[----:B------:R-:W3:Y:S01]  /*0770*/  @P4 LDG.E R21, desc[UR8][R6.64] ;  /* 0x0000000806154981 */ /* 0x000ee2000c1e1900 */
[----:B------:R-:W-:-:S03]  /*0780*/  IABS R26, R5 ;  /* 0x00000005001a7213 */ /* 0x000fc60000000000 */
[----:B------:R4:W-:Y:S01]  /*0790*/  @!P5 STS [R24+0xc], RZ ;  /* 0x00000cff1800d388 */ /* 0x0009e20000000800 */
[C---:B------:R-:W-:Y:S01]  /*07a0*/  IADD3 R23, PT, PT, R19.reuse, 0x3, RZ ;  /* 0x0000000313177810 */ /* 0x040fe20007ffe0ff */
[----:B------:R-:W-:Y:S02]  /*07b0*/  VIADD R19, R19, 0x4 ;  /* 0x0000000413137836 */ /* 0x000fe40000000000 */
[----:B--2---:R4:W-:Y:S04]  /*07c0*/  @P5 STS [R24+0xc], R22 ;  /* 0x00000c1618005388 */ /* 0x0049e80000000800 */
[----:B---3--:R4:W-:Y:S04]  /*07d0*/  @P4 STS [R24], R21 ;  /* 0x0000001518004388 */ /* 0x0089e80000000800 */
[----:B------:R4:W-:Y:S01]  /*07e0*/  @!P4 STS [R24], RZ ;  /* 0x000000ff1800c388 */ /* 0x0009e20000000800 */
[----:B------:R-:W-:-:S13]  /*07f0*/  ISETP.NE.AND P4, PT, R23, R26, PT ;  /* 0x0000001a1700720c */ /* 0x000fda0003f85270 */
[----:B----4-:R-:W-:Y:S05]  /*0800*/  @P4 BRA `(.L_x_6) ;  /* 0xfffffffc006c4947 */ /* 0x010fea000383ffff */
[----:B------:R-:W-:Y:S05]  /*0810*/  BSYNC.RECONVERGENT B0 ;  /* 0x0000000000007941 */ /* 0x000fea0003800200 */
.L_x_5:
[----:B------:R-:W-:Y:S05]  /*0820*/  @P6 BRA `(.L_x_7) ;  /* 0xfffffff8007c6947 */ /* 0x000fea000383ffff */
.L_x_0:
[----:B------:R-:W4:Y:S01]  /*0830*/  LDC R8, c[0x0][0x3a0] ;  /* 0x0000e800ff087b82 */ /* 0x000f220000000800 */
[----:B------:R-:W-:-:S07]  /*0840*/  IMAD.MOV.U32 R10, RZ, RZ, RZ ;  /* 0x000000ffff0a7224 */ /* 0x000fce00078e00ff */
[----:B------:R-:W-:Y:S01]  /*0850*/  BAR.SYNC.DEFER_BLOCKING 0x0 ;  /* 0x0000000000007b1d */ /* 0x000fe20000010000 */
[----:B----4-:R-:W-:-:S13]  /*0860*/  ISETP.GE.AND P0, PT, R8, 0x1, PT ;  /* 0x000000010800780c */ /* 0x010fda0003f06270 */
[----:B------:R-:W-:Y:S05]  /*0870*/  @!P0 BRA `(.L_x_8) ;  /* 0x0000000800c48947 */ /* 0x000fea0003800000 */
[----:B--2---:R-:W2:Y:S01]  /*0880*/  S2R R3, SR_CgaCtaId ;  /* 0x0000000000037919 */ /* 0x004ea20000008800 */
[----:B------:R-:W-:Y:S01]  /*0890*/  MOV R2, 0x400 ;  /* 0x0000040000027802 */ /* 0x000fe20000000f00 */
[----:B------:R-:W-:Y:S01]  /*08a0*/  IMAD.SHL.U32 R5, R4, 0x40, RZ ;  /* 0x0000004004057824 */ /* 0x000fe200078e00ff */
[C---:B01----:R-:W-:Y:S01]  /*08b0*/  LOP3.LUT R7, R8.reuse, 0x7ffffff0, RZ, 0xc0, !PT ;  /* 0x7ffffff008077812 */ /* 0x043fe200078ec0ff */
[----:B------:R-:W-:Y:S01]  /*08c0*/  IMAD.MOV.U32 R10, RZ, RZ, RZ ;  /* 0x000000ffff0a7224 */ /* 0x000fe200078e00ff */
[----:B------:R-:W-:Y:S01]  /*08d0*/  LOP3.LUT R23, R8, 0xf, RZ, 0xc0, !PT ;  /* 0x0000000f08177812 */ /* 0x000fe200078ec0ff */
[----:B---3--:R-:W-:Y:S01]  /*08e0*/  UMOV UR4, URZ ;  /* 0x000000ff00047c82 */ /* 0x008fe20008000000 */
[----:B------:R-:W-:Y:S01]  /*08f0*/  LEA R6, R0, R5, 0x2 ;  /* 0x0000000500067211 */ /* 0x000fe200078e10ff */
[----:B------:R-:W-:Y:S01]  /*0900*/  IMAD.MOV R9, RZ, RZ, -R7 ;  /* 0x000000ffff097224 */ /* 0x000fe200078e0a07 */
[C---:B------:R-:W-:Y:S02]  /*0910*/  LOP3.LUT R24, R8.reuse, 0x7, RZ, 0xc0, !PT ;  /* 0x0000000708187812 */ /* 0x040fe400078ec0ff */
[----:B------:R-:W-:-:S02]  /*0920*/  LOP3.LUT R8, R8, 0x3, RZ, 0xc0, !PT ;  /* 0x0000000308087812 */ /* 0x000fc400078ec0ff */
[----:B--2---:R-:W-:-:S04]  /*0930*/  LEA R2, R3, R2, 0x18 ;  /* 0x0000000203027211 */ /* 0x004fc800078ec0ff */
[----:B------:R-:W-:Y:S01]  /*0940*/  IADD3 R6, PT, PT, R6, 0x7c, R2 ;  /* 0x0000007c06067810 */ /* 0x000fe20007ffe002 */
[----:B------:R-:W-:-:S07]  /*0950*/  IMAD.IADD R5, R2, 0x1, R5 ;  /* 0x0000000102057824 */ /* 0x000fce00078e0205 */
.L_x_14:
[----:B------:R-:W0:Y:S01]  /*0960*/  LDCU UR5, c[0x0][0x3a0] ;  /* 0x00007400ff0577ac */ /* 0x000e220008000800 */
[----:B------:R-:W-:Y:S01]  /*0970*/  HFMA2 R11, -RZ, RZ, 0, 0 ;  /* 0x00000000ff0b7431 */ /* 0x000fe200000001ff */
[----:B0-----:R-:W-:Y:S02]  /*0980*/  UISETP.GE.U32.AND UP1, UPT, UR5, 0x10, UPT ;  /* 0x000000100500788c */ /* 0x001fe4000bf26070 */
[----:B------:R-:W-:Y:S02]  /*0990*/  UIMAD UR11, UR4, UR5, URZ ;  /* 0x00000005040b72a4 */ /* 0x000fe4000f8e02ff */
[----:B------:R-:W-:-:S04]  /*09a0*/  UIADD3 UR4, UPT, UPT, UR4, 0x1, URZ ;  /* 0x0000000104047890 */ /* 0x000fc8000fffe0ff */
[----:B------:R-:W-:Y:S01]  /*09b0*/  UISETP.NE.AND UP0, UPT, UR4, UR5, UPT ;  /* 0x000000050400728c */ /* 0x000fe2000bf05270 */
[----:B------:R-:W-:Y:S10]  /*09c0*/  BRA.U !UP1, `(.L_x_9) ;  /* 0x0000000109fc7547 */ /* 0x000ff4000b800000 */
[----:B------:R-:W0:Y:S01]  /*09d0*/  LDCU.64 UR6, c[0x0][0x388] ;  /* 0x00007100ff0677ac */ /* 0x000e220008000a00 */
[----:B------:R-:W-:Y:S02]  /*09e0*/  IMAD.MOV.U32 R11, RZ, RZ, R6 ;  /* 0x000000ffff0b7224 */ /* 0x000fe400078e0006 */
[----:B------:R-:W-:Y:S01]  /*09f0*/  IMAD.MOV.U32 R12, RZ, RZ, R9 ;  /* 0x000000ffff0c7224 */ /* 0x000fe200078e0009 */
[----:B0-----:R-:W-:-:S04]  /*0a00*/  UIMAD.WIDE.U32 UR6, UR11, 0x4, UR6 ;  /* 0x000000040b0678a5 */ /* 0x001fc8000f8e0006 */
[----:B------:R-:W-:-:S04]  /*0a10*/  UIADD3 UR5, UP1, UPT, UR6, 0x20, URZ ;  /* 0x0000002006057890 */ /* 0x000fc8000ff3e0ff */
[----:B------:R-:W-:Y:S02]  /*0a20*/  UIADD3.X UR6, UPT, UPT, URZ, UR7, URZ, UP1, !UPT ;  /* 0x00000007ff067290 */ /* 0x000fe40008ffe4ff */
[----:B------:R-:W-:-:S04]  /*0a30*/  IMAD.U32 R2, RZ, RZ, UR5 ;  /* 0x00000005ff027e24 */ /* 0x000fc8000f8e00ff */
[----:B------:R-:W-:-:S07]  /*0a40*/  MOV R3, UR6 ;  /* 0x0000000600037c02 */ /* 0x000fce0008000f00 */
.L_x_10:
[----:B------:R-:W2:Y:S04]  /*0a50*/  LDG.E R18, desc[UR8][R2.64+-0x20] ;  /* 0xffffe00802127981 */ /* 0x000ea8000c1e1900 */
[----:B------:R-:W3:Y:S04]  /*0a60*/  LDG.E R26, desc[UR8][R2.64+-0x1c] ;  /* 0xffffe408021a7981 */ /* 0x000ee8000c1e1900 */
[----:B------:R-:W4:Y:S04]  /*0a70*/  LDG.E R19, desc[UR8][R2.64+-0x18] ;  /* 0xffffe80802137981 */ /* 0x000f28000c1e1900 */
[----:B------:R-:W5:Y:S04]  /*0a80*/  LDG.E R21, desc[UR8][R2.64+-0x14] ;  /* 0xffffec0802157981 */ /* 0x000f68000c1e1900 */
[----:B------:R-:W5:Y:S04]  /*0a90*/  LDG.E R17, desc[UR8][R2.64+-0x10] ;  /* 0xfffff00802117981 */ /* 0x000f68000c1e1900 */
[----:B------:R-:W5:Y:S04]  /*0aa0*/  LDG.E R14, desc[UR8][R2.64+-0xc] ;  /* 0xfffff408020e7981 */ /* 0x000f68000c1e1900 */
[----:B------:R-:W5:Y:S04]  /*0ab0*/  LDG.E R15, desc[UR8][R2.64+-0x8] ;  /* 0xfffff808020f7981 */ /* 0x000f68000c1e1900 */
[----:B------:R-:W2:Y:S04]  /*0ac0*/  LDS R25, [R11+-0x3c] ;  /* 0xffffc4000b197984 */ /* 0x000ea80000000800 */
[----:B------:R-:W3:Y:S04]  /*0ad0*/  LDS R27, [R11+-0x38] ;  /* 0xffffc8000b1b7984 */ /* 0x000ee80000000800 */
[----:B------:R-:W5:Y:S04]  /*0ae0*/  LDG.E R16, desc[UR8][R2.64+-0x4] ;  /* 0xfffffc0802107981 */ /* 0x000f68000c1e1900 */
[----:B------:R-:W4:Y:S04]  /*0af0*/  LDS R20, [R11+-0x34] ;  /* 0xffffcc000b147984 */ /* 0x000f280000000800 */
[----:B------:R-:W5:Y:S04]  /*0b00*/  LDG.E R13, desc[UR8][R2.64] ;  /* 0x00000008020d7981 */ /* 0x000f68000c1e1900 */
[----:B------:R-:W5:Y:S04]  /*0b10*/  LDS R22, [R11+-0x30] ;  /* 0xffffd0000b167984 */ /* 0x000f680000000800 */
[----:B------:R-:W-:Y:S01]  /*0b20*/  LDS R29, [R11+-0x1c] ;  /* 0xffffe4000b1d7984 */ /* 0x000fe20000000800 */
[----:B--2---:R-:W-:-:S03]  /*0b30*/  FFMA R18, R25, R18, R10 ;  /* 0x0000001219127223 */ /* 0x004fc6000000000a */
[----:B------:R-:W2:Y:S01]  /*0b40*/  LDG.E R10, desc[UR8][R2.64+0x4] ;  /* 0x00000408020a7981 */ /* 0x000ea2000c1e1900 */
[----:B---3--:R-:W-:-:S03]  /*0b50*/  FFMA R27, R27, R26, R18 ;  /* 0x0000001a1b1b7223 */ /* 0x008fc60000000012 */
[----:B------:R-:W0:Y:S04]  /*0b60*/  LDS R26, [R11+-0x2c] ;  /* 0xffffd4000b1a7984 */ /* 0x000e280000000800 */
[----:B------:R-:W3:Y:S01]  /*0b70*/  LDG.E R18, desc[UR8][R2.64+0x8] ;  /* 0x0000080802127981 */ /* 0x000ee2000c1e1900 */
[----:B----4-:R-:W-:-:S03]  /*0b80*/  FFMA R27, R20, R19, R27 ;  /* 0x00000013141b7223 */ /* 0x010fc6000000001b */
[----:B------:R-:W4:Y:S01]  /*0b90*/  LDG.E R20, desc[UR8][R2.64+0xc] ;  /* 0x00000c0802147981 */ /* 0x000f22000c1e1900 */
[----:B-----5:R-:W-:-:S03]  /*0ba0*/  FFMA R27, R22, R21, R27 ;  /* 0x00000015161b7223 */ /* 0x020fc6000000001b */
[----:B------:R-:W5:Y:S04]  /*0bb0*/  LDG.E R19, desc[UR8][R2.64+0x10] ;  /* 0x0000100802137981 */ /* 0x000f68000c1e1900 */
[----:B------:R-:W5:Y:S04]  /*0bc0*/  LDG.E R22, desc[UR8][R2.64+0x14] ;  /* 0x0000140802167981 */ /* 0x000f68000c1e1900 */
[----:B------:R-:W5:Y:S04]  /*0bd0*/  LDG.E R21, desc[UR8][R2.64+0x18] ;  /* 0x0000180802157981 */ /* 0x000f68000c1e1900 */
[----:B------:R-:W-:Y:S01]  /*0be0*/  LDS R25, [R11+-0x24] ;  /* 0xffffdc000b197984 */ /* 0x000fe20000000800 */
[----:B0-----:R-:W-:-:S03]  /*0bf0*/  FFMA R27, R26, R17, R27 ;  /* 0x000000111a1b7223 */ /* 0x001fc6000000001b */
[----:B------:R0:W5:Y:S01]  /*0c00*/  LDG.E R17, desc[UR8][R2.64+0x1c] ;  /* 0x00001c0802117981 */ /* 0x000162000c1e1900 */
[----:B------:R-:W-:-:S03]  /*0c10*/  VIADD R12, R12, 0x10 ;  /* 0x000000100c0c7836 */ /* 0x000fc60000000000 */
[----:B------:R-:W1:Y:S02]  /*0c20*/  LDS R26, [R11+-0x28] ;  /* 0xffffd8000b1a7984 */ /* 0x000e640000000800 */
[----:B------:R-:W-:Y:S02]  /*0c30*/  ISETP.NE.AND P0, PT, R12, RZ, PT ;  /* 0x000000ff0c00720c */ /* 0x000fe40003f05270 */
[----:B0-----:R-:W-:-:S05]  /*0c40*/  IADD3 R2, P1, PT, R2, 0x40, RZ ;  /* 0x0000004002027810 */ /* 0x001fca0007f3e0ff */
[----:B------:R-:W-:Y:S02]  /*0c50*/  IMAD.X R3, RZ, RZ, R3, P1 ;  /* 0x000000ffff037224 */ /* 0x000fe400008e0603 */
[----:B-1----:R-:W-:Y:S02]  /*0c60*/  FFMA R14, R26, R14, R27 ;  /* 0x0000000e1a0e7223 */ /* 0x002fe4000000001b */
[----:B------:R-:W0:Y:S02]  /*0c70*/  LDS R26, [R11+-0x20] ;  /* 0xffffe0000b1a7984 */ /* 0x000e240000000800 */
[----:B------:R-:W-:Y:S02]  /*0c80*/  FFMA R25, R25, R15, R14 ;  /* 0x0000000f19197223 */ /* 0x000fe4000000000e */
[----:B------:R-:W2:Y:S04]  /*0c90*/  LDS R15, [R11+-0x18] ;  /* 0xffffe8000b0f7984 */ /* 0x000ea80000000800 */
[----:B------:R-:W-:Y:S04]  /*0ca0*/  LDS R27, [R11+-0x10] ;  /* 0xfffff0000b1b7984 */ /* 0x000fe80000000800 */
[----:B------:R-:W-:Y:S01]  /*0cb0*/  LDS R14, [R11+-0xc] ;  /* 0xfffff4000b0e7984 */ /* 0x000fe20000000800 */
[----:B0-----:R-:W-:-:S03]  /*0cc0*/  FFMA R16, R26, R16, R25 ;  /* 0x000000101a107223 */ /* 0x001fc60000000019 */
[----:B------:R-:W3:Y:S01]  /*0cd0*/  LDS R25, [R11+-0x14] ;  /* 0xffffec000b197984 */ /* 0x000ee20000000800 */
[----:B------:R-:W-:-:S03]  /*0ce0*/  FFMA R16, R29, R13, R16 ;  /* 0x0000000d1d107223 */ /* 0x000fc60000000010 */
[----:B------:R-:W0:Y:S01]  /*0cf0*/  LDS R13, [R11+-0x8] ;  /* 0xfffff8000b0d7984 */ /* 0x000e220000000800 */
[----:B--2---:R-:W-:-:S03]  /*0d00*/  FFMA R26, R15, R10, R16 ;  /* 0x0000000a0f1a7223 */ /* 0x004fc60000000010 */
[----:B------:R-:W1:Y:S04]  /*0d10*/  LDS R16, [R11+-0x4] ;  /* 0xfffffc000b107984 */ /* 0x000e680000000800 */
[----:B------:R2:W1:Y:S01]  /*0d20*/  LDS R10, [R11] ;  /* 0x000000000b0a7984 */ /* 0x0004620000000800 */
[----:B---3--:R-:W-:-:S04]  /*0d30*/  FFMA R18, R25, R18, R26 ;  /* 0x0000001219127223 */ /* 0x008fc8000000001a */
[----:B----4-:R-:W-:Y:S01]  /*0d40*/  FFMA R27, R27, R20, R18 ;  /* 0x000000141b1b7223 */ /* 0x010fe20000000012 */
[----:B--2---:R-:W-:-:S03]  /*0d50*/  VIADD R11, R11, 0x40 ;  /* 0x000000400b0b7836 */ /* 0x004fc60000000000 */
[----:B-----5:R-:W-:-:S04]  /*0d60*/  FFMA R14, R14, R19, R27 ;  /* 0x000000130e0e7223 */ /* 0x020fc8000000001b */
[----:B0-----:R-:W-:-:S04]  /*0d70*/  FFMA R13, R13, R22, R14 ;  /* 0x000000160d0d7223 */ /* 0x001fc8000000000e */
[----:B-1----:R-:W-:-:S04]  /*0d80*/  FFMA R13, R16, R21, R13 ;  /* 0x00000015100d7223 */ /* 0x002fc8000000000d */
[----:B------:R-:W-:Y:S01]  /*0d90*/  FFMA R10, R10, R17, R13 ;  /* 0x000000110a0a7223 */ /* 0x000fe2000000000d */
[----:B------:R-:W-:Y:S06]  /*0da0*/  @P0 BRA `(.L_x_10) ;  /* 0xfffffffc00280947 */ /* 0x000fec000383ffff */
[----:B------:R-:W-:-:S07]  /*0db0*/  MOV R11, R7 ;  /* 0x00000007000b7202 */ /* 0x000fce0000000f00 */
.L_x_9:
[----:B------:R-:W-:-:S13]  /*0dc0*/  ISETP.NE.AND P0, PT, R23, RZ, PT ;  /* 0x000000ff1700720c */ /* 0x000fda0003f05270 */
[----:B------:R-:W-:Y:S05]  /*0dd0*/  @!P0 BRA `(.L_x_11) ;  /* 0x0000000400688947 */ /* 0x000fea0003800000 */
[----:B------:R-:W-:Y:S01]  /*0de0*/  VIADD R2, R23, 0xffffffff ;  /* 0xffffffff17027836 */ /* 0x000fe20000000000 */
[----:B------:R-:W-:-:S04]  /*0df0*/  ISETP.NE.AND P1, PT, R24, RZ, PT ;  /* 0x000000ff1800720c */ /* 0x000fc80003f25270 */
[----:B------:R-:W-:-:S13]  /*0e00*/  ISETP.GE.U32.AND P0, PT, R2, 0x7, PT ;  /* 0x000000070200780c */ /* 0x000fda0003f06070 */
[----:B------:R-:W-:Y:S05]  /*0e10*/  @!P0 BRA `(.L_x_12) ;  /* 0x00000000008c8947 */ /* 0x000fea0003800000 */
[----:B------:R-:W0:Y:S01]  /*0e20*/  LDC.64 R18, c[0x0][0x388] ;  /* 0x0000e200ff127b82 */ /* 0x000e220000000a00 */
[----:B------:R-:W-:-:S07]  /*0e30*/  VIADD R13, R11, UR11 ;  /* 0x0000000b0b0d7c36 */ /* 0x000fce0008000000 */
[----:B------:R-:W1:Y:S01]  /*0e40*/  LDC.64 R2, c[0x0][0x388] ;  /* 0x0000e200ff027b82 */ /* 0x000e620000000a00 */
[----:B------:R-:W-:Y:S01]  /*0e50*/  IADD3 R12, P0, PT, R11, UR11, RZ ;  /* 0x0000000b0b0c7c10 */ /* 0x000fe2000ff1e0ff */
[----:B0-----:R-:W-:-:S06]  /*0e60*/  IMAD.WIDE.U32 R18, R13, 0x4, R18 ;  /* 0x000000040d127825 */ /* 0x001fcc00078e0012 */
[----:B------:R-:W2:Y:S01]  /*0e70*/  LDG.E R19, desc[UR8][R18.64] ;  /* 0x0000000812137981 */ /* 0x000ea2000c1e1900 */
[----:B------:R-:W-:Y:S01]  /*0e80*/  IMAD.X R13, RZ, RZ, RZ, P0 ;  /* 0x000000ffff0d7224 */ /* 0x000fe200000e06ff */
[----:B-1----:R-:W-:-:S04]  /*0e90*/  LEA R2, P0, R12, R2, 0x2 ;  /* 0x000000020c027211 */ /* 0x002fc800078010ff */
[----:B------:R-:W-:-:S05]  /*0ea0*/  LEA.HI.X R3, R12, R3, R13, 0x2, P0 ;  /* 0x000000030c037211 */ /* 0x000fca00000f140d */
[----:B------:R-:W3:Y:S04]  /*0eb0*/  LDG.E R14, desc[UR8][R2.64+0x4] ;  /* 0x00000408020e7981 */ /* 0x000ee8000c1e1900 */
[----:B------:R-:W4:Y:S04]  /*0ec0*/  LDG.E R12, desc[UR8][R2.64+0x8] ;  /* 0x00000808020c7981 */ /* 0x000f28000c1e1900 */
[----:B------:R-:W5:Y:S04]  /*0ed0*/  LDG.E R17, desc[UR8][R2.64+0xc] ;  /* 0x00000c0802117981 */ /* 0x000f68000c1e1900 */
[----:B------:R-:W5:Y:S04]  /*0ee0*/  LDG.E R16, desc[UR8][R2.64+0x10] ;  /* 0x0000100802107981 */ /* 0x000f68000c1e1900 */
[----:B------:R-:W5:Y:S04]  /*0ef0*/  LDG.E R15, desc[UR8][R2.64+0x14] ;  /* 0x00001408020f7981 */ /* 0x000f68000c1e1900 */
[----:B------:R-:W5:Y:S04]  /*0f00*/  LDG.E R13, desc[UR8][R2.64+0x18] ;  /* 0x00001808020d7981 */ /* 0x000f68000c1e1900 */
[----:B------:R0:W5:Y:S01]  /*0f10*/  LDG.E R18, desc[UR8][R2.64+0x1c] ;  /* 0x00001c0802127981 */ /* 0x000162000c1e1900 */
[C---:B------:R-:W-:Y:S01]  /*0f20*/  IADD3 R20, PT, PT, R11.reuse, R0, RZ ;  /* 0x000000000b147210 */ /* 0x040fe20007ffe0ff */
[----:B------:R-:W-:-:S04]  /*0f30*/  VIADD R11, R11, 0x8 ;  /* 0x000000080b0b7836 */ /* 0x000fc80000000000 */
[----:B------:R-:W-:-:S05]  /*0f40*/  IMAD R26, R20, 0x4, R5 ;  /* 0x00000004141a7824 */ /* 0x000fca00078e0205 */
[----:B------:R-:W2:Y:S04]  /*0f50*/  LDS R27, [R26+0x40] ;  /* 0x000040001a1b7984 */ /* 0x000ea80000000800 */
[----:B------:R-:W3:Y:S04]  /*0f60*/  LDS R28, [R26+0x44] ;  /* 0x000044001a1c7984 */ /* 0x000ee80000000800 */
[----:B------:R-:W4:Y:S04]  /*0f70*/  LDS R25, [R26+0x48] ;  /* 0x000048001a197984 */ /* 0x000f280000000800 */
[----:B------:R-:W5:Y:S04]  /*0f80*/  LDS R20, [R26+0x4c] ;  /* 0x00004c001a147984 */ /* 0x000f680000000800 */
[----:B------:R-:W1:Y:S04]  /*0f90*/  LDS R21, [R26+0x50] ;  /* 0x000050001a157984 */ /* 0x000e680000000800 */
[----:B------:R-:W1:Y:S04]  /*0fa0*/  LDS R22, [R26+0x54] ;  /* 0x000054001a167984 */ /* 0x000e680000000800 */
[----:B0-----:R-:W-:Y:S01]  /*0fb0*/  LDS R3, [R26+0x5c] ;  /* 0x00005c001a037984 */ /* 0x001fe20000000800 */
[----:B--2---:R-:W-:-:S03]  /*0fc0*/  FFMA R19, R27, R19, R10 ;  /* 0x000000131b137223 */ /* 0x004fc6000000000a */
[----:B------:R-:W0:Y:S01]  /*0fd0*/  LDS R10, [R26+0x58] ;  /* 0x000058001a0a7984 */ /* 0x000e220000000800 */
[----:B---3--:R-:W-:-:S04]  /*0fe0*/  FFMA R14, R28, R14, R19 ;  /* 0x0000000e1c0e7223 */ /* 0x008fc80000000013 */
[----:B----4-:R-:W-:-:S04]  /*0ff0*/  FFMA R25, R25, R12, R14 ;  /* 0x0000000c19197223 */ /* 0x010fc8000000000e */
[----:B-----5:R-:W-:-:S04]  /*1000*/  FFMA R20, R20, R17, R25 ;  /* 0x0000001114147223 */ /* 0x020fc80000000019 */
[----:B-1----:R-:W-:-:S04]  /*1010*/  FFMA R21, R21, R16, R20 ;  /* 0x0000001015157223 */ /* 0x002fc80000000014 */
[----:B------:R-:W-:-:S04]  /*1020*/  FFMA R15, R22, R15, R21 ;  /* 0x0000000f160f7223 */ /* 0x000fc80000000015 */
[----:B0-----:R-:W-:-:S04]  /*1030*/  FFMA R10, R10, R13, R15 ;  /* 0x0000000d0a0a7223 */ /* 0x001fc8000000000f */
[----:B------:R-:W-:-:S07]  /*1040*/  FFMA R10, R3, R18, R10 ;  /* 0x00000012030a7223 */ /* 0x000fce000000000a */
.L_x_12:
[----:B------:R-:W-:Y:S05]  /*1050*/  @!P1 BRA `(.L_x_11) ;  /* 0x0000000000c89947 */ /* 0x000fea0003800000 */
[----:B------:R-:W-:Y:S01]  /*1060*/  VIADD R2, R24, 0xffffffff ;  /* 0xffffffff18027836 */ /* 0x000fe20000000000 */
[----:B------:R-:W-:-:S04]  /*1070*/  ISETP.NE.AND P1, PT, R8, RZ, PT ;  /* 0x000000ff0800720c */ /* 0x000fc80003f25270 */
[----:B------:R-:W-:-:S13]  /*1080*/  ISETP.GE.U32.AND P0, PT, R2, 0x3, PT ;  /* 0x000000030200780c */ /* 0x000fda0003f06070 */
[----:B------:R-:W-:Y:S05]  /*1090*/  @!P0 BRA `(.L_x_13) ;  /* 0x00000000005c8947 */ /* 0x000fea0003800000 */
[----:B------:R-:W0:Y:S01]  /*10a0*/  LDC.64 R12, c[0x0][0x388] ;  /* 0x0000e200ff0c7b82 */ /* 0x000e220000000a00 */
[C---:B------:R-:W-:Y:S02]  /*10b0*/  IADD3 R14, P0, PT, R11.reuse, UR11, RZ ;  /* 0x0000000b0b0e7c10 */ /* 0x040fe4000ff1e0ff */
[----:B------:R-:W-:-:S03]  /*10c0*/  IADD3 R15, PT, PT, R11, UR11, RZ ;  /* 0x0000000b0b0f7c10 */ /* 0x000fc6000fffe0ff */
[----:B------:R-:W-:Y:S02]  /*10d0*/  IMAD.X R16, RZ, RZ, RZ, P0 ;  /* 0x000000ffff107224 */ /* 0x000fe400000e06ff */
[----:B------:R-:W1:Y:S01]  /*10e0*/  LDC.64 R2, c[0x0][0x388] ;  /* 0x0000e200ff027b82 */ /* 0x000e620000000a00 */
[----:B0-----:R-:W-:-:S06]  /*10f0*/  IMAD.WIDE.U32 R12, R15, 0x4, R12 ;  /* 0x000000040f0c7825 */ /* 0x001fcc00078e000c */
[----:B------:R-:W2:Y:S01]  /*1100*/  LDG.E R12, desc[UR8][R12.64] ;  /* 0x000000080c0c7981 */ /* 0x000ea2000c1e1900 */
[----:B-1----:R-:W-:-:S04]  /*1110*/  LEA R2, P0, R14, R2, 0x2 ;  /* 0x000000020e027211 */ /* 0x002fc800078010ff */
[----:B------:R-:W-:-:S05]  /*1120*/  LEA.HI.X R3, R14, R3, R16, 0x2, P0 ;  /* 0x000000030e037211 */ /* 0x000fca00000f1410 */
[----:B------:R-:W3:Y:S04]  /*1130*/  LDG.E R17, desc[UR8][R2.64+0x4] ;  /* 0x0000040802117981 */ /* 0x000ee8000c1e1900 */
[----:B------:R-:W4:Y:S04]  /*1140*/  LDG.E R19, desc[UR8][R2.64+0x8] ;  /* 0x0000080802137981 */ /* 0x000f28000c1e1900 */
[----:B------:R-:W5:Y:S01]  /*1150*/  LDG.E R21, desc[UR8][R2.64+0xc] ;  /* 0x00000c0802157981 */ /* 0x000f62000c1e1900 */
[----:B------:R-:W-:-:S04]  /*1160*/  IMAD.IADD R14, R11, 0x1, R0 ;  /* 0x000000010b0e7824 */ /* 0x000fc800078e0200 */
[----:B------:R-:W-:-:S05]  /*1170*/  IMAD R14, R14, 0x4, R5 ;  /* 0x000000040e0e7824 */ /* 0x000fca00078e0205 */
[----:B------:R-:W2:Y:S04]  /*1180*/  LDS R15, [R14+0x40] ;  /* 0x000040000e0f7984 */ /* 0x000ea80000000800 */
[----:B------:R-:W3:Y:S04]  /*1190*/  LDS R16, [R14+0x44] ;  /* 0x000044000e107984 */ /* 0x000ee80000000800 */
[----:B------:R-:W4:Y:S04]  /*11a0*/  LDS R18, [R14+0x48] ;  /* 0x000048000e127984 */ /* 0x000f280000000800 */
[----:B------:R-:W5:Y:S01]  /*11b0*/  LDS R20, [R14+0x4c] ;  /* 0x00004c000e147984 */ /* 0x000f620000000800 */
[----:B------:R-:W-:Y:S01]  /*11c0*/  IADD3 R11, PT, PT, R11, 0x4, RZ ;  /* 0x000000040b0b7810 */ /* 0x000fe20007ffe0ff */
[----:B--2---:R-:W-:-:S04]  /*11d0*/  FFMA R15, R15, R12, R10 ;  /* 0x0000000c0f0f7223 */ /* 0x004fc8000000000a */
[----:B---3--:R-:W-:-:S04]  /*11e0*/  FFMA R15, R16, R17, R15 ;  /* 0x00000011100f7223 */ /* 0x008fc8000000000f */
[----:B----4-:R-:W-:-:S04]  /*11f0*/  FFMA R15, R18, R19, R15 ;  /* 0x00000013120f7223 */ /* 0x010fc8000000000f */
[----:B-----5:R-:W-:-:S07]  /*1200*/  FFMA R10, R20, R21, R15 ;  /* 0x00000015140a7223 */ /* 0x020fce000000000f */
.L_x_13:
[----:B------:R-:W-:Y:S05]  /*1210*/  @!P1 BRA `(.L_x_11) ;  /* 0x0000000000589947 */ /* 0x000fea0003800000 */
[----:B------:R-:W0:Y:S01]  /*1220*/  LDC.64 R2, c[0x0][0x388] ;  /* 0x0000e200ff027b82 */ /* 0x000e220000000a00 */
[----:B------:R-:W-:-:S04]  /*1230*/  VIADD R13, R11, UR11 ;  /* 0x0000000b0b0d7c36 */ /* 0x000fc80008000000 */
[----:B0-----:R-:W-:-:S06]  /*1240*/  IMAD.WIDE.U32 R2, R13, 0x4, R2 ;  /* 0x000000040d027825 */ /* 0x001fcc00078e0002 */
[----:B------:R-:W2:Y:S01]  /*1250*/  LDG.E R2, desc[UR8][R2.64] ;  /* 0x0000000802027981 */ /* 0x000ea2000c1e1900 */
[----:B------:R-:W-:Y:S01]  /*1260*/  IMAD.IADD R12, R0, 0x1, R11 ;  /* 0x00000001000c7824 */ /* 0x000fe200078e020b */
[----:B------:R-:W-:-:S04]  /*1270*/  ISETP.NE.AND P0, PT, R8, 0x1, PT ;  /* 0x000000010800780c */ /* 0x000fc80003f05270 */
[----:B------:R-:W-:-:S05]  /*1280*/  LEA R15, R12, R5, 0x2 ;  /* 0x000000050c0f7211 */ /* 0x000fca00078e10ff */
[----:B------:R-:W2:Y:S02]  /*1290*/  LDS R13, [R15+0x40] ;  /* 0x000040000f0d7984 */ /* 0x000ea40000000800 */
[----:B--2---:R-:W-:Y:S02]  /*12a0*/  FFMA R10, R13, R2, R10 ;  /* 0x000000020d0a7223 */ /* 0x004fe4000000000a */
[----:B------:R-:W-:Y:S05]  /*12b0*/  @!P0 BRA `(.L_x_11) ;  /* 0x0000000000308947 */ /* 0x000fea0003800000 */
[----:B------:R-:W0:Y:S01]  /*12c0*/  LDC.64 R2, c[0x0][0x388] ;  /* 0x0000e200ff027b82 */ /* 0x000e220000000a00 */
[----:B------:R-:W-:-:S05]  /*12d0*/  IADD3 R11, P0, PT, R11, UR11, RZ ;  /* 0x0000000b0b0b7c10 */ /* 0x000fca000ff1e0ff */
[----:B------:R-:W-:Y:S01]  /*12e0*/  IMAD.X R12, RZ, RZ, RZ, P0 ;  /* 0x000000ffff0c7224 */ /* 0x000fe200000e06ff */
[----:B------:R-:W-:-:S13]  /*12f0*/  ISETP.NE.AND P0, PT, R8, 0x2, PT ;  /* 0x000000020800780c */ /* 0x000fda0003f05270 */
[----:B------:R-:W-:Y:S01]  /*1300*/  @P0 LDS R13, [R15+0x48] ;  /* 0x000048000f0d0984 */ /* 0x000fe20000000800 */
[----:B0-----:R-:W-:-:S04]  /*1310*/  LEA R2, P1, R11, R2, 0x2 ;  /* 0x000000020b027211 */ /* 0x001fc800078210ff */
[----:B------:R-:W-:Y:S02]  /*1320*/  LEA.HI.X R3, R11, R3, R12, 0x2, P1 ;  /* 0x000000030b037211 */ /* 0x000fe400008f140c */
[----:B------:R-:W0:Y:S04]  /*1330*/  LDS R11, [R15+0x44] ;  /* 0x000044000f0b7984 */ /* 0x000e280000000800 */
[----:B------:R-:W0:Y:S04]  /*1340*/  LDG.E R12, desc[UR8][R2.64+0x4] ;  /* 0x00000408020c7981 */ /* 0x000e28000c1e1900 */
[----:B------:R-:W2:Y:S01]  /*1350*/  @P0 LDG.E R14, desc[UR8][R2.64+0x8] ;  /* 0x00000808020e0981 */ /* 0x000ea2000c1e1900 */
[----:B0-----:R-:W-:-:S04]  /*1360*/  FFMA R10, R11, R12, R10 ;  /* 0x0000000c0b0a7223 */ /* 0x001fc8000000000a */
[----:B--2---:R-:W-:-:S07]  /*1370*/  @P0 FFMA R10, R13, R14, R10 ;  /* 0x0000000e0d0a0223 */ /* 0x004fce000000000a */
.L_x_11:
[----:B------:R-:W-:Y:S05]  /*1380*/  BRA.U UP0, `(.L_x_14) ;  /* 0xfffffff500747547 */ /* 0x000fea000b83ffff */
.L_x_8:
[----:B--2---:R-:W2:Y:S01]  /*1390*/  LDC R3, c[0x0][0x364] ;  /* 0x0000d900ff037b82 */ /* 0x004ea20000000800 */
[----:B------:R-:W3:Y:S07]  /*13a0*/  LDCU.64 UR6, c[0x0][0x398] ;  /* 0x00007300ff0677ac */ /* 0x000eee0008000a00 */
[----:B------:R-:W4:Y:S01]  /*13b0*/  LDC R5, c[0x0][0x360] ;  /* 0x0000d800ff057b82 */ /* 0x000f220000000800 */
[----:B---3--:R-:W-:Y:S01]  /*13c0*/  UIMAD UR4, UR6, UR7, URZ ;  /* 0x00000007060472a4 */ /* 0x008fe2000f8e02ff */
[----:B--2---:R-:W-:-:S02]  /*13d0*/  IMAD R4, R3, UR10, R4 ;  /* 0x0000000a03047c24 */ /* 0x004fc4000f8e0204 */
[----:B----4-:R-:W-:-:S04]  /*13e0*/  IMAD R3, R5, UR10, R0 ;  /* 0x0000000a05037c24 */ /* 0x010fc8000f8e0200 */
[----:B------:R-:W-:-:S05]  /*13f0*/  IMAD R5, R4, UR6, R3 ;  /* 0x0000000604057c24 */ /* 0x000fca000f8e0203 */
[----:B------:R-:W-:-:S13]  /*1400*/  ISETP.GE.AND P0, PT, R5, UR4, PT ;  /* 0x0000000405007c0c */ /* 0x000fda000bf06270 */
[----:B------:R-:W-:Y:S05]  /*1410*/  @P0 EXIT ;  /* 0x000000000000094d */ /* 0x000fea0003800000 */
[----:B------:R-:W2:Y:S02]  /*1420*/  LDC.64 R2, c[0x0][0x390] ;  /* 0x0000e400ff027b82 */ /* 0x000ea40000000a00 */
[----:B--2---:R-:W-:-:S05]  /*1430*/  IMAD.WIDE R2, R5, 0x4, R2 ;  /* 0x0000000405027825 */ /* 0x004fca00078e0202 */
[----:B------:R-:W-:Y:S01]  /*1440*/  STG.E desc[UR8][R2.64], R10 ;  /* 0x0000000a02007986 */ /* 0x000fe2000c101908 */
[----:B------:R-:W-:Y:S05]  /*1450*/  EXIT ;  /* 0x000000000000794d */ /* 0x000fea0003800000 */
.L_x_15:
[----:B------:R-:W-:-:S00]  /*1460*/  BRA `(.L_x_15) ;  /* 0xfffffffc00fc7947 */ /* 0x000fc0000383ffff */
[----:B------:R-:W-:-:S00]  /*1470*/  NOP ;  /* 0x0000000000007918 */ /* 0x000fc00000000000 */
        /* <DEDUP_REMOVED lines=8> */
.L_x_16:


//--------------------- .nv.shared._Z13convolution2DPfS_S_iii --------------------------
	.section	.nv.shared._Z13convolution2DPfS_S_iii,"aw",@nobits
	.sectionflags	@""
	.align	4
.nv.shared._Z13convolution2DPfS_S_iii:
	.zero		2048


//--------------------- .nv.shared.reserved.0     --------------------------
	.section	.nv.shared.reserved.0,"aw",@nobits
	.weak		__nv_reservedSMEM_offset_0_alias
	.size		__nv_reservedSMEM_offset_0_alias, 0, 64
	.other		__nv_reservedSMEM_offset_0_alias,@"STO_CUDA_RESERVED_SHARED STV_DEFAULT"
__nv_reservedSMEM_offset_0_alias:
	.zero		0
	.zero		64


//--------------------- .nv.constant0._Z13convolution2DPfS_S_iii --------------------------
	.section	.nv.constant0._Z13convolution2DPfS_S_iii,"a",@progbits
	.sectionflags	@""
	.align	4
.nv.constant0._Z13convolution2DPfS_S_iii:
	.zero		932


//--------------------- SYMBOLS --------------------------

	.type		.nv.reservedSmem.offset0,@object
	.size		.nv.reservedSmem.offset0,0x4
	.type		.nv.reservedSmem.cap,@object
	.size		.nv.reservedSmem.cap,0x4
